//
// Generated by NVIDIA NVVM Compiler
//
// Compiler Build ID: CL-36424714
// Cuda compilation tools, release 13.0, V13.0.88
// Based on NVVM 20.0.0
//

.version 9.0
.target sm_100
.address_size 64

	// .globl	_Z14transposeOnGPUPfS_ii

.visible .entry _Z14transposeOnGPUPfS_ii(
	.param .u64 .ptr .align 1 _Z14transposeOnGPUPfS_ii_param_0,
	.param .u64 .ptr .align 1 _Z14transposeOnGPUPfS_ii_param_1,
	.param .u32 _Z14transposeOnGPUPfS_ii_param_2,
	.param .u32 _Z14transposeOnGPUPfS_ii_param_3
)
{
	.reg .pred 	%p<4>;
	.reg .b32 	%r<15>;
	.reg .b32 	%f<2>;
	.reg .b64 	%rd<9>;

	ld.param.u64 	%rd1, [_Z14transposeOnGPUPfS_ii_param_0];
	ld.param.u64 	%rd2, [_Z14transposeOnGPUPfS_ii_param_1];
	ld.param.u32 	%r4, [_Z14transposeOnGPUPfS_ii_param_2];
	ld.param.u32 	%r5, [_Z14transposeOnGPUPfS_ii_param_3];
	mov.u32 	%r6, %tid.x;
	mov.u32 	%r7, %ctaid.x;
	mov.u32 	%r8, %ntid.x;
	mad.lo.s32 	%r1, %r7, %r8, %r6;
	mov.u32 	%r9, %tid.y;
	mov.u32 	%r10, %ctaid.y;
	mov.u32 	%r11, %ntid.y;
	mad.lo.s32 	%r12, %r10, %r11, %r9;
	setp.ge.s32 	%p1, %r1, %r4;
	setp.ge.s32 	%p2, %r12, %r5;
	or.pred  	%p3, %p1, %p2;
	@%p3 bra 	$L__BB0_2;
	cvta.to.global.u64 	%rd3, %rd1;
	cvta.to.global.u64 	%rd4, %rd2;
	mad.lo.s32 	%r13, %r5, %r1, %r12;
	mul.wide.s32 	%rd5, %r13, 4;
	add.s64 	%rd6, %rd3, %rd5;
	ld.global.f32 	%f1, [%rd6];
	mad.lo.s32 	%r14, %r5, %r12, %r1;
	mul.wide.s32 	%rd7, %r14, 4;
	add.s64 	%rd8, %rd4, %rd7;
	st.global.f32 	[%rd8], %f1;
$L__BB0_2:
	ret;

}


// ===== COMPILED SASS (sm_100) =====

	.target	sm_100

	.elftype	@"ET_EXEC"


//--------------------- .note.nv.tkinfo           --------------------------
	.section	.note.nv.tkinfo,"",@"SHT_NOTE"
	.sectionflags	@"SHF_NOTE_NV_TKINFO"
	.tkinfo
        /*0018*/ 	.word	0x00000002
        /*0030*/ 	.string	""
        /*0030*/ 	.string	"ptxas"
        /*0030*/ 	.string	"Cuda compilation tools, release 13.0, V13.0.88"
        /*0030*/ 	.string	"Build cuda_13.0.r13.0/compiler.36424714_0"
        /*0030*/ 	.string	"-arch sm_100 -m 64 "



//--------------------- .note.nv.cuinfo           --------------------------
	.section	.note.nv.cuinfo,"",@"SHT_NOTE"
	.sectionflags	@"SHF_NOTE_NV_CUINFO"
        /*0018*/ 	.short	0x0002
        /*001a*/ 	.short	0x0064
        /*001c*/ 	.short	0x0082
	.zero		2


//--------------------- .nv.info                  --------------------------
	.section	.nv.info,"",@"SHT_CUDA_INFO"
	.align	4


	//----- nvinfo : EIATTR_REGCOUNT
	.align		4
        /*0000*/ 	.byte	0x04, 0x2f
        /*0002*/ 	.short	(.L_1 - .L_0)
	.align		4
.L_0:
        /*0004*/ 	.word	index@(_Z14transposeOnGPUPfS_ii)
        /*0008*/ 	.word	0x0000000a


	//----- nvinfo : EIATTR_FRAME_SIZE
	.align		4
.L_1:
        /*000c*/ 	.byte	0x04, 0x11
        /*000e*/ 	.short	(.L_3 - .L_2)
	.align		4
.L_2:
        /*0010*/ 	.word	index@(_Z14transposeOnGPUPfS_ii)
        /*0014*/ 	.word	0x00000000


	//----- nvinfo : EIATTR_MIN_STACK_SIZE
	.align		4
.L_3:
        /*0018*/ 	.byte	0x04, 0x12
        /*001a*/ 	.short	(.L_5 - .L_4)
	.align		4
.L_4:
        /*001c*/ 	.word	index@(_Z14transposeOnGPUPfS_ii)
        /*0020*/ 	.word	0x00000000
.L_5:


//--------------------- .nv.compat                --------------------------
	.section	.nv.compat,"",@"SHT_CUDA_COMPAT_INFO"
	.align	4
        /*0000*/ 	.byte	0x02, 0x09, 0x00, 0x00, 0x02, 0x02, 0x01, 0x00, 0x02, 0x05, 0x05, 0x00, 0x03, 0x07, 0x01, 0x01
        /*0010*/ 	.byte	0x02, 0x03, 0x00, 0x00, 0x02, 0x06, 0x01, 0x00, 0x04, 0x0b, 0x08, 0x00, 0x09, 0x00, 0x00, 0x00
        /*0020*/ 	.byte	0x00, 0x00, 0x00, 0x00


//--------------------- .nv.info._Z14transposeOnGPUPfS_ii --------------------------
	.section	.nv.info._Z14transposeOnGPUPfS_ii,"",@"SHT_CUDA_INFO"
	.sectionflags	@""
	.align	4


	//----- nvinfo : EIATTR_CUDA_API_VERSION
	.align		4
        /*0000*/ 	.byte	0x04, 0x37
        /*0002*/ 	.short	(.L_7 - .L_6)
.L_6:
        /*0004*/ 	.word	0x00000082


	//----- nvinfo : EIATTR_KPARAM_INFO
	.align		4
.L_7:
        /*0008*/ 	.byte	0x04, 0x17
        /*000a*/ 	.short	(.L_9 - .L_8)
.L_8:
        /*000c*/ 	.word	0x00000000
        /*0010*/ 	.short	0x0003
        /*0012*/ 	.short	0x0014
        /*0014*/ 	.byte	0x00, 0xf0, 0x11, 0x00


	//----- nvinfo : EIATTR_KPARAM_INFO
	.align		4
.L_9:
        /*0018*/ 	.byte	0x04, 0x17
        /*001a*/ 	.short	(.L_11 - .L_10)
.L_10:
        /*001c*/ 	.word	0x00000000
        /*0020*/ 	.short	0x0002
        /*0022*/ 	.short	0x0010
        /*0024*/ 	.byte	0x00, 0xf0, 0x11, 0x00


	//----- nvinfo : EIATTR_KPARAM_INFO
	.align		4
.L_11:
        /*0028*/ 	.byte	0x04, 0x17
        /*002a*/ 	.short	(.L_13 - .L_12)
.L_12:
        /*002c*/ 	.word	0x00000000
        /*0030*/ 	.short	0x0001
        /*0032*/ 	.short	0x0008
        /*0034*/ 	.byte	0x00, 0xf5, 0x21, 0x00


	//----- nvinfo : EIATTR_KPARAM_INFO
	.align		4
.L_13:
        /*0038*/ 	.byte	0x04, 0x17
        /*003a*/ 	.short	(.L_15 - .L_14)
.L_14:
        /*003c*/ 	.word	0x00000000
        /*0040*/ 	.short	0x0000
        /*0042*/ 	.short	0x0000
        /*0044*/ 	.byte	0x00, 0xf5, 0x21, 0x00


	//----- nvinfo : EIATTR_SPARSE_MMA_MASK
	.align		4
.L_15:
        /*0048*/ 	.byte	0x03, 0x50
        /*004a*/ 	.short	0x0000


	//----- nvinfo : EIATTR_MAXREG_COUNT
	.align		4
        /*004c*/ 	.byte	0x03, 0x1b
        /*004e*/ 	.short	0x00ff


	//----- nvinfo : EIATTR_MERCURY_ISA_VERSION
	.align		4
        /*0050*/ 	.byte	0x03, 0x5f
        /*0052*/ 	.short	0x0101


	//----- nvinfo : EIATTR_VRC_CTA_INIT_COUNT
	.align		4
        /*0054*/ 	.byte	0x02, 0x4a
	.zero		1
	.zero		1


	//----- nvinfo : EIATTR_EXIT_INSTR_OFFSETS
	.align		4
        /*0058*/ 	.byte	0x04, 0x1c
        /*005a*/ 	.short	(.L_17 - .L_16)


	//   ....[0]....
.L_16:
        /*005c*/ 	.word	0x000000c0


	//   ....[1]....
        /*0060*/ 	.word	0x00000160


	//----- nvinfo : EIATTR_CBANK_PARAM_SIZE
	.align		4
.L_17:
        /*0064*/ 	.byte	0x03, 0x19
        /*0066*/ 	.short	0x0018


	//----- nvinfo : EIATTR_PARAM_CBANK
	.align		4
        /*0068*/ 	.byte	0x04, 0x0a
        /*006a*/ 	.short	(.L_19 - .L_18)
	.align		4
.L_18:
        /*006c*/ 	.word	index@(.nv.constant0._Z14transposeOnGPUPfS_ii)
        /*0070*/ 	.short	0x0380
        /*0072*/ 	.short	0x0018


	//----- nvinfo : EIATTR_SW_WAR
	.align		4
.L_19:
        /*0074*/ 	.byte	0x04, 0x36
        /*0076*/ 	.short	(.L_21 - .L_20)
.L_20:
        /*0078*/ 	.word	0x00000008
.L_21:


//--------------------- .nv.callgraph             --------------------------
	.section	.nv.callgraph,"",@"SHT_CUDA_CALLGRAPH"
	.align	4
	.sectionentsize	8
	.align		4
        /*0000*/ 	.word	0x00000000
	.align		4
        /*0004*/ 	.word	0xffffffff
	.align		4
        /*0008*/ 	.word	0x00000000
	.align		4
        /*000c*/ 	.word	0xfffffffe
	.align		4
        /*0010*/ 	.word	0x00000000
	.align		4
        /*0014*/ 	.word	0xfffffffd
	.align		4
        /*0018*/ 	.word	0x00000000
	.align		4
        /*001c*/ 	.word	0xfffffffc


//--------------------- .text._Z14transposeOnGPUPfS_ii --------------------------
	.section	.text._Z14transposeOnGPUPfS_ii,"ax",@progbits
	.align	128
        .global         _Z14transposeOnGPUPfS_ii
        .type           _Z14transposeOnGPUPfS_ii,@function
        .size           _Z14transposeOnGPUPfS_ii,(.L_x_1 - _Z14transposeOnGPUPfS_ii)
        .other          _Z14transposeOnGPUPfS_ii,@"STO_CUDA_ENTRY STV_DEFAULT"
_Z14transposeOnGPUPfS_ii:
.text._Z14transposeOnGPUPfS_ii:
[----:B------:R-:W-:Y:S01]  /*0000*/  LDC R1, c[0x0][0x37c] ;  /* 0x0000df00ff017b82 */ /* 0x000fe20000000800 */
[----:B------:R-:W0:Y:S07]  /*0010*/  S2R R7, SR_TID.Y ;  /* 0x0000000000077919 */ /* 0x000e2e0000002200 */
[----:B------:R-:W1:Y:S01]  /*0020*/  LDC R3, c[0x0][0x360] ;  /* 0x0000d800ff037b82 */ /* 0x000e620000000800 */
[----:B------:R-:W2:Y:S01]  /*0030*/  LDCU.64 UR6, c[0x0][0x390] ;  /* 0x00007200ff0677ac */ /* 0x000ea20008000a00 */
[----:B------:R-:W1:Y:S06]  /*0040*/  S2R R0, SR_TID.X ;  /* 0x0000000000007919 */ /* 0x000e6c0000002100 */
[----:B------:R-:W0:Y:S08]  /*0050*/  S2UR UR5, SR_CTAID.Y ;  /* 0x00000000000579c3 */ /* 0x000e300000002600 */
[----:B------:R-:W0:Y:S08]  /*0060*/  LDC R2, c[0x0][0x364] ;  /* 0x0000d900ff027b82 */ /* 0x000e300000000800 */
[----:B------:R-:W1:Y:S01]  /*0070*/  S2UR UR4, SR_CTAID.X ;  /* 0x00000000000479c3 */ /* 0x000e620000002500 */
[----:B0-----:R-:W-:-:S05]  /*0080*/  IMAD R7, R2, UR5, R7 ;  /* 0x0000000502077c24 */ /* 0x001fca000f8e0207 */
[----:B--2---:R-:W-:Y:S01]  /*0090*/  ISETP.GE.AND P0, PT, R7, UR7, PT ;  /* 0x0000000707007c0c */ /* 0x004fe2000bf06270 */
[----:B-1----:R-:W-:-:S05]  /*00a0*/  IMAD R0, R3, UR4, R0 ;  /* 0x0000000403007c24 */ /* 0x002fca000f8e0200 */
[----:B------:R-:W-:-:S13]  /*00b0*/  ISETP.GE.OR P0, PT, R0, UR6, P0 ;  /* 0x0000000600007c0c */ /* 0x000fda0008706670 */
[----:B------:R-:W-:Y:S05]  /*00c0*/  @P0 EXIT ;  /* 0x000000000000094d */ /* 0x000fea0003800000 */
[----:B------:R-:W0:Y:S01]  /*00d0*/  LDC.64 R2, c[0x0][0x380] ;  /* 0x0000e000ff027b82 */ /* 0x000e220000000a00 */
[----:B------:R-:W1:Y:S01]  /*00e0*/  LDCU.64 UR4, c[0x0][0x358] ;  /* 0x00006b00ff0477ac */ /* 0x000e620008000a00 */
[----:B------:R-:W-:-:S04]  /*00f0*/  IMAD R5, R0, UR7, R7 ;  /* 0x0000000700057c24 */ /* 0x000fc8000f8e0207 */
[----:B0-----:R-:W-:Y:S02]  /*0100*/  IMAD.WIDE R2, R5, 0x4, R2 ;  /* 0x0000000405027825 */ /* 0x001fe400078e0202 */
[----:B------:R-:W0:Y:S04]  /*0110*/  LDC.64 R4, c[0x0][0x388] ;  /* 0x0000e200ff047b82 */ /* 0x000e280000000a00 */
[----:B-1----:R-:W2:Y:S01]  /*0120*/  LDG.E R3, desc[UR4][R2.64] ;  /* 0x0000000402037981 */ /* 0x002ea2000c1e1900 */
[----:B------:R-:W-:-:S04]  /*0130*/  IMAD R7, R7, UR7, R0 ;  /* 0x0000000707077c24 */ /* 0x000fc8000f8e0200 */
[----:B0-----:R-:W-:-:S05]  /*0140*/  IMAD.WIDE R4, R7, 0x4, R4 ;  /* 0x0000000407047825 */ /* 0x001fca00078e0204 */
[----:B--2---:R-:W-:Y:S01]  /*0150*/  STG.E desc[UR4][R4.64], R3 ;  /* 0x0000000304007986 */ /* 0x004fe2000c101904 */
[----:B------:R-:W-:Y:S05]  /*0160*/  EXIT ;  /* 0x000000000000794d */ /* 0x000fea0003800000 */
.L_x_0:
[----:B------:R-:W-:-:S00]  /*0170*/  BRA `(.L_x_0) ;  /* 0xfffffffc00fc7947 */ /* 0x000fc0000383ffff */
[----:B------:R-:W-:-:S00]  /*0180*/  NOP ;  /* 0x0000000000007918 */ /* 0x000fc00000000000 */
[----:B------:R-:W-:-:S00]  /*0190*/  NOP ;  /* 0x0000000000007918 */ /* 0x000fc00000000000 */
[----:B------:R-:W-:-:S00]  /*01a0*/  NOP ;  /* 0x0000000000007918 */ /* 0x000fc00000000000 */
[----:B------:R-:W-:-:S00]  /*01b0*/  NOP ;  /* 0x0000000000007918 */ /* 0x000fc00000000000 */
[----:B------:R-:W-:-:S00]  /*01c0*/  NOP ;  /* 0x0000000000007918 */ /* 0x000fc00000000000 */
[----:B------:R-:W-:-:S00]  /*01d0*/  NOP ;  /* 0x0000000000007918 */ /* 0x000fc00000000000 */
[----:B------:R-:W-:-:S00]  /*01e0*/  NOP ;  /* 0x0000000000007918 */ /* 0x000fc00000000000 */
[----:B------:R-:W-:-:S00]  /*01f0*/  NOP ;  /* 0x0000000000007918 */ /* 0x000fc00000000000 */
.L_x_1:


//--------------------- .nv.shared.reserved.0     --------------------------
	.section	.nv.shared.reserved.0,"aw",@nobits
	.weak		__nv_reservedSMEM_offset_0_alias
	.size		__nv_reservedSMEM_offset_0_alias, 0, 64
	.other		__nv_reservedSMEM_offset_0_alias,@"STO_CUDA_RESERVED_SHARED STV_DEFAULT"
__nv_reservedSMEM_offset_0_alias:
	.zero		0
	.zero		64


//--------------------- .nv.constant0._Z14transposeOnGPUPfS_ii --------------------------
	.section	.nv.constant0._Z14transposeOnGPUPfS_ii,"a",@progbits
	.sectionflags	@""
	.align	4
.nv.constant0._Z14transposeOnGPUPfS_ii:
	.zero		920


//--------------------- SYMBOLS --------------------------

	.type		.nv.reservedSmem.offset0,@object
	.size		.nv.reservedSmem.offset0,0x4
